	.headerflags	@"EF_CUDA_TEXMODE_UNIFIED EF_CUDA_64BIT_ADDRESS EF_CUDA_ACCELERATORS EF_CUDA_SM90 EF_CUDA_VIRTUAL_SM(EF_CUDA_SM90)"
	.elftype	@"ET_EXEC"


//--------------------- .nv.info                  --------------------------
	.section	.nv.info,"",@"SHT_CUDA_INFO"
	.align	4


	//----- nvinfo : EIATTR_REGCOUNT
	.align		4
        /*0000*/ 	.byte	0x04, 0x2f
        /*0002*/ 	.short	(.L_1 - .L_0)
	.align		4
.L_0:
        /*0004*/ 	.word	index@(triton_poi_fused_convolution_leaky_relu_0)
        /*0008*/ 	.word	0x0000000c


	//----- nvinfo : EIATTR_MIN_STACK_SIZE
	.align		4
.L_1:
        /*000c*/ 	.byte	0x04, 0x12
        /*000e*/ 	.short	(.L_3 - .L_2)
	.align		4
.L_2:
        /*0010*/ 	.word	index@(triton_poi_fused_convolution_leaky_relu_0)
        /*0014*/ 	.word	0x00000000


	//----- nvinfo : EIATTR_FRAME_SIZE
	.align		4
.L_3:
        /*0018*/ 	.byte	0x04, 0x11
        /*001a*/ 	.short	(.L_5 - .L_4)
	.align		4
.L_4:
        /*001c*/ 	.word	index@(triton_poi_fused_convolution_leaky_relu_0)
        /*0020*/ 	.word	0x00000000


	//----- nvinfo : EIATTR_MIN_STACK_SIZE
	.align		4
.L_5:
        /*0024*/ 	.byte	0x04, 0x12
        /*0026*/ 	.short	(.L_7 - .L_6)
	.align		4
.L_6:
        /*0028*/ 	.word	index@(triton_poi_fused_convolution_leaky_relu_0)
        /*002c*/ 	.word	0x00000000
.L_7:


//--------------------- .nv.info.triton_poi_fused_convolution_leaky_relu_0 --------------------------
	.section	.nv.info.triton_poi_fused_convolution_leaky_relu_0,"",@"SHT_CUDA_INFO"
	.sectionflags	@""
	.align	4


	//----- nvinfo : EIATTR_CUDA_API_VERSION
	.align		4
        /*0000*/ 	.byte	0x04, 0x37
        /*0002*/ 	.short	(.L_9 - .L_8)
.L_8:
        /*0004*/ 	.word	0x0000007c


	//----- nvinfo : EIATTR_KPARAM_INFO
	.align		4
.L_9:
        /*0008*/ 	.byte	0x04, 0x17
        /*000a*/ 	.short	(.L_11 - .L_10)
.L_10:
        /*000c*/ 	.word	0x00000000
        /*0010*/ 	.short	0x0002
        /*0012*/ 	.short	0x0010
        /*0014*/ 	.byte	0x00, 0xf0, 0x11, 0x00


	//----- nvinfo : EIATTR_KPARAM_INFO
	.align		4
.L_11:
        /*0018*/ 	.byte	0x04, 0x17
        /*001a*/ 	.short	(.L_13 - .L_12)
.L_12:
        /*001c*/ 	.word	0x00000000
        /*0020*/ 	.short	0x0001
        /*0022*/ 	.short	0x0008
        /*0024*/ 	.byte	0x00, 0xf4, 0x21, 0x00


	//----- nvinfo : EIATTR_KPARAM_INFO
	.align		4
.L_13:
        /*0028*/ 	.byte	0x04, 0x17
        /*002a*/ 	.short	(.L_15 - .L_14)
.L_14:
        /*002c*/ 	.word	0x00000000
        /*0030*/ 	.short	0x0000
        /*0032*/ 	.short	0x0000
        /*0034*/ 	.byte	0x00, 0xf4, 0x21, 0x00


	//----- nvinfo : EIATTR_SPARSE_MMA_MASK
	.align		4
.L_15:
        /*0038*/ 	.byte	0x03, 0x50
        /*003a*/ 	.short	0x0000


	//----- nvinfo : EIATTR_MAXREG_COUNT
	.align		4
        /*003c*/ 	.byte	0x03, 0x1b
        /*003e*/ 	.short	0x00ff


	//----- nvinfo : EIATTR_EXIT_INSTR_OFFSETS
	.align		4
        /*0040*/ 	.byte	0x04, 0x1c
        /*0042*/ 	.short	(.L_17 - .L_16)


	//   ....[0]....
.L_16:
        /*0044*/ 	.word	0x000001b0


	//----- nvinfo : EIATTR_REQNTID
	.align		4
.L_17:
        /*0048*/ 	.byte	0x04, 0x10
        /*004a*/ 	.short	(.L_19 - .L_18)
.L_18:
        /*004c*/ 	.word	0x00000100
        /*0050*/ 	.word	0x00000001
        /*0054*/ 	.word	0x00000001


	//----- nvinfo : EIATTR_CBANK_PARAM_SIZE
	.align		4
.L_19:
        /*0058*/ 	.byte	0x03, 0x19
        /*005a*/ 	.short	0x0014


	//----- nvinfo : EIATTR_PARAM_CBANK
	.align		4
        /*005c*/ 	.byte	0x04, 0x0a
        /*005e*/ 	.short	(.L_21 - .L_20)
	.align		4
.L_20:
        /*0060*/ 	.word	index@(.nv.constant0.triton_poi_fused_convolution_leaky_relu_0)
        /*0064*/ 	.short	0x0210
        /*0066*/ 	.short	0x0014


	//----- nvinfo : EIATTR_SW_WAR
	.align		4
.L_21:
        /*0068*/ 	.byte	0x04, 0x36
        /*006a*/ 	.short	(.L_23 - .L_22)
.L_22:
        /*006c*/ 	.word	0x00000008
.L_23:


//--------------------- .nv.callgraph             --------------------------
	.section	.nv.callgraph,"",@"SHT_CUDA_CALLGRAPH"
	.align	4
	.sectionentsize	8
	.align		4
        /*0000*/ 	.word	0x00000000
	.align		4
        /*0004*/ 	.word	0xffffffff
	.align		4
        /*0008*/ 	.word	0x00000000
	.align		4
        /*000c*/ 	.word	0xfffffffe
	.align		4
        /*0010*/ 	.word	0x00000000
	.align		4
        /*0014*/ 	.word	0xfffffffd
	.align		4
        /*0018*/ 	.word	0x00000000
	.align		4
        /*001c*/ 	.word	0xfffffffc


//--------------------- .text.triton_poi_fused_convolution_leaky_relu_0 --------------------------
	.section	.text.triton_poi_fused_convolution_leaky_relu_0,"ax",@progbits
	.align	128
        .global         triton_poi_fused_convolution_leaky_relu_0
        .type           triton_poi_fused_convolution_leaky_relu_0,@function
        .size           triton_poi_fused_convolution_leaky_relu_0,(.L_x_1 - triton_poi_fused_convolution_leaky_relu_0)
        .other          triton_poi_fused_convolution_leaky_relu_0,@"STO_CUDA_ENTRY STV_DEFAULT"
triton_poi_fused_convolution_leaky_relu_0:
.text.triton_poi_fused_convolution_leaky_relu_0:
[----:B------:R-:W-:Y:S01]  /*0000*/  LDC R1, c[0x0][0x28] ;  /* 0x00000a00ff017b82 */ /* 0x000fe20000000800 */
[----:B------:R-:W1:Y:S07]  /*0010*/  S2R R0, SR_TID.X ;  /* 0x0000000000007919 */ /* 0x000e6e0000002100 */
[----:B------:R-:W2:Y:S01]  /*0020*/  LDC.64 R4, c[0x0][0x218] ;  /* 0x00008600ff047b82 */ /* 0x000ea20000000a00 */
[----:B------:R-:W-:Y:S01]  /*0030*/  ULDC.64 UR4, c[0x0][0x208] ;  /* 0x0000820000047ab9 */ /* 0x000fe20000000a00 */
[----:B------:R-:W3:Y:S06]  /*0040*/  S2R R7, SR_CTAID.X ;  /* 0x0000000000077919 */ /* 0x000eec0000002500 */
[----:B------:R-:W4:Y:S01]  /*0050*/  LDC.64 R2, c[0x0][0x210] ;  /* 0x00008400ff027b82 */ /* 0x000f220000000a00 */
[----:B-1----:R-:W-:Y:S01]  /*0060*/  IMAD.SHL.U32 R0, R0, 0x2, RZ ;  /* 0x0000000200007824 */ /* 0x002fe200078e00ff */
[----:B---3--:R-:W-:-:S04]  /*0070*/  SHF.R.S32.HI R6, RZ, 0x16, R7 ;  /* 0x00000016ff067819 */ /* 0x008fc80000011407 */
[----:B------:R-:W-:Y:S02]  /*0080*/  LOP3.LUT R0, R0, 0x1fe, RZ, 0xc0, !PT ;  /* 0x000001fe00007812 */ /* 0x000fe400078ec0ff */
[----:B------:R-:W-:-:S03]  /*0090*/  SGXT R6, R6, 0x1 ;  /* 0x000000010606781a */ /* 0x000fc60000000200 */
[----:B------:R-:W-:-:S04]  /*00a0*/  IMAD R7, R7, 0x200, R0 ;  /* 0x0000020007077824 */ /* 0x000fc800078e0200 */
[----:B----4-:R-:W-:Y:S01]  /*00b0*/  IMAD.WIDE R2, R7, 0x4, R2 ;  /* 0x0000000407027825 */ /* 0x010fe200078e0202 */
[----:B------:R-:W-:-:S04]  /*00c0*/  LEA.HI R6, R6, R7, RZ, 0xc ;  /* 0x0000000706067211 */ /* 0x000fc800078f60ff */
[----:B------:R-:W-:-:S04]  /*00d0*/  SHF.R.S32.HI R6, RZ, 0xc, R6 ;  /* 0x0000000cff067819 */ /* 0x000fc80000011406 */
[----:B------:R-:W-:-:S04]  /*00e0*/  LEA.HI R0, R6, R6, RZ, 0x6 ;  /* 0x0000000606007211 */ /* 0x000fc800078f30ff */
[----:B------:R-:W-:-:S05]  /*00f0*/  LOP3.LUT R9, R0, 0xffffffc0, RZ, 0xc0, !PT ;  /* 0xffffffc000097812 */ /* 0x000fca00078ec0ff */
[----:B------:R-:W-:Y:S02]  /*0100*/  IMAD.IADD R9, R6, 0x1, -R9 ;  /* 0x0000000106097824 */ /* 0x000fe400078e0a09 */
[----:B------:R-:W3:Y:S02]  /*0110*/  LDG.E.64 R6, desc[UR4][R2.64] ;  /* 0x0000000402067981 */ /* 0x000ee4000c1e1b00 */
[----:B--2---:R-:W-:-:S06]  /*0120*/  IMAD.WIDE R4, R9, 0x4, R4 ;  /* 0x0000000409047825 */ /* 0x004fcc00078e0204 */
[----:B------:R-:W3:Y:S02]  /*0130*/  LDG.E.EL R4, desc[UR4][R4.64] ;  /* 0x0000000404047981 */ /* 0x000ee4000c2e1900 */
[CC--:B---3--:R-:W-:Y:S02]  /*0140*/  FSETP.GT.AND P0, PT, R6.reuse, -R4.reuse, PT ;  /* 0x800000040600720b */ /* 0x0c8fe40003f04000 */
[C---:B------:R-:W-:Y:S01]  /*0150*/  FSETP.GT.AND P1, PT, R7.reuse, -R4, PT ;  /* 0x800000040700720b */ /* 0x040fe20003f24000 */
[--C-:B------:R-:W-:Y:S01]  /*0160*/  FADD R6, R6, R4.reuse ;  /* 0x0000000406067221 */ /* 0x100fe20000000000 */
[----:B------:R-:W-:-:S09]  /*0170*/  FADD R7, R7, R4 ;  /* 0x0000000407077221 */ /* 0x000fd20000000000 */
[----:B------:R-:W-:Y:S02]  /*0180*/  @!P0 FMUL R6, R6, 0.10000000149011611938 ;  /* 0x3dcccccd06068820 */ /* 0x000fe40000400000 */
[----:B------:R-:W-:-:S05]  /*0190*/  @!P1 FMUL R7, R7, 0.10000000149011611938 ;  /* 0x3dcccccd07079820 */ /* 0x000fca0000400000 */
[----:B------:R-:W-:Y:S01]  /*01a0*/  STG.E.64 desc[UR4][R2.64], R6 ;  /* 0x0000000602007986 */ /* 0x000fe2000c101b04 */
[----:B------:R-:W-:Y:S05]  /*01b0*/  EXIT ;  /* 0x000000000000794d */ /* 0x000fea0003800000 */
.L_x_0:
[----:B------:R-:W-:-:S00]  /*01c0*/  BRA `(.L_x_0) ;  /* 0xfffffffc00fc7947 */ /* 0x000fc0000383ffff */
[----:B------:R-:W-:-:S00]  /*01d0*/  NOP ;  /* 0x0000000000007918 */ /* 0x000fc00000000000 */
        /* <DEDUP_REMOVED lines=10> */
.L_x_1:


//--------------------- .nv.constant0.triton_poi_fused_convolution_leaky_relu_0 --------------------------
	.section	.nv.constant0.triton_poi_fused_convolution_leaky_relu_0,"a",@progbits
	.sectionflags	@""
	.align	4
.nv.constant0.triton_poi_fused_convolution_leaky_relu_0:
	.zero		548
